	.headerflags	@"EF_CUDA_TEXMODE_UNIFIED EF_CUDA_64BIT_ADDRESS EF_CUDA_ACCELERATORS EF_CUDA_SM90 EF_CUDA_VIRTUAL_SM(EF_CUDA_SM90)"
	.elftype	@"ET_EXEC"


//--------------------- .nv.info                  --------------------------
	.section	.nv.info,"",@"SHT_CUDA_INFO"
	.align	4


	//----- nvinfo : EIATTR_REGCOUNT
	.align		4
        /*0000*/ 	.byte	0x04, 0x2f
        /*0002*/ 	.short	(.L_1 - .L_0)
	.align		4
.L_0:
        /*0004*/ 	.word	index@(triton_poi_fused_mul_silu_7)
        /*0008*/ 	.word	0x0000000d


	//----- nvinfo : EIATTR_MIN_STACK_SIZE
	.align		4
.L_1:
        /*000c*/ 	.byte	0x04, 0x12
        /*000e*/ 	.short	(.L_3 - .L_2)
	.align		4
.L_2:
        /*0010*/ 	.word	index@(triton_poi_fused_mul_silu_7)
        /*0014*/ 	.word	0x00000000


	//----- nvinfo : EIATTR_FRAME_SIZE
	.align		4
.L_3:
        /*0018*/ 	.byte	0x04, 0x11
        /*001a*/ 	.short	(.L_5 - .L_4)
	.align		4
.L_4:
        /*001c*/ 	.word	index@(triton_poi_fused_mul_silu_7)
        /*0020*/ 	.word	0x00000000


	//----- nvinfo : EIATTR_MIN_STACK_SIZE
	.align		4
.L_5:
        /*0024*/ 	.byte	0x04, 0x12
        /*0026*/ 	.short	(.L_7 - .L_6)
	.align		4
.L_6:
        /*0028*/ 	.word	index@(triton_poi_fused_mul_silu_7)
        /*002c*/ 	.word	0x00000000
.L_7:


//--------------------- .nv.info.triton_poi_fused_mul_silu_7 --------------------------
	.section	.nv.info.triton_poi_fused_mul_silu_7,"",@"SHT_CUDA_INFO"
	.sectionflags	@""
	.align	4


	//----- nvinfo : EIATTR_CUDA_API_VERSION
	.align		4
        /*0000*/ 	.byte	0x04, 0x37
        /*0002*/ 	.short	(.L_9 - .L_8)
.L_8:
        /*0004*/ 	.word	0x0000007c


	//----- nvinfo : EIATTR_KPARAM_INFO
	.align		4
.L_9:
        /*0008*/ 	.byte	0x04, 0x17
        /*000a*/ 	.short	(.L_11 - .L_10)
.L_10:
        /*000c*/ 	.word	0x00000000
        /*0010*/ 	.short	0x0004
        /*0012*/ 	.short	0x0020
        /*0014*/ 	.byte	0x00, 0xf4, 0x21, 0x00


	//----- nvinfo : EIATTR_KPARAM_INFO
	.align		4
.L_11:
        /*0018*/ 	.byte	0x04, 0x17
        /*001a*/ 	.short	(.L_13 - .L_12)
.L_12:
        /*001c*/ 	.word	0x00000000
        /*0020*/ 	.short	0x0003
        /*0022*/ 	.short	0x0018
        /*0024*/ 	.byte	0x00, 0xf0, 0x11, 0x00


	//----- nvinfo : EIATTR_KPARAM_INFO
	.align		4
.L_13:
        /*0028*/ 	.byte	0x04, 0x17
        /*002a*/ 	.short	(.L_15 - .L_14)
.L_14:
        /*002c*/ 	.word	0x00000000
        /*0030*/ 	.short	0x0002
        /*0032*/ 	.short	0x0010
        /*0034*/ 	.byte	0x00, 0xf4, 0x21, 0x00


	//----- nvinfo : EIATTR_KPARAM_INFO
	.align		4
.L_15:
        /*0038*/ 	.byte	0x04, 0x17
        /*003a*/ 	.short	(.L_17 - .L_16)
.L_16:
        /*003c*/ 	.word	0x00000000
        /*0040*/ 	.short	0x0001
        /*0042*/ 	.short	0x0008
        /*0044*/ 	.byte	0x00, 0xf4, 0x21, 0x00


	//----- nvinfo : EIATTR_KPARAM_INFO
	.align		4
.L_17:
        /*0048*/ 	.byte	0x04, 0x17
        /*004a*/ 	.short	(.L_19 - .L_18)
.L_18:
        /*004c*/ 	.word	0x00000000
        /*0050*/ 	.short	0x0000
        /*0052*/ 	.short	0x0000
        /*0054*/ 	.byte	0x00, 0xf4, 0x21, 0x00


	//----- nvinfo : EIATTR_SPARSE_MMA_MASK
	.align		4
.L_19:
        /*0058*/ 	.byte	0x03, 0x50
        /*005a*/ 	.short	0x0000


	//----- nvinfo : EIATTR_MAXREG_COUNT
	.align		4
        /*005c*/ 	.byte	0x03, 0x1b
        /*005e*/ 	.short	0x00ff


	//----- nvinfo : EIATTR_EXIT_INSTR_OFFSETS
	.align		4
        /*0060*/ 	.byte	0x04, 0x1c
        /*0062*/ 	.short	(.L_21 - .L_20)


	//   ....[0]....
.L_20:
        /*0064*/ 	.word	0x00000240


	//   ....[1]....
        /*0068*/ 	.word	0x00000280


	//----- nvinfo : EIATTR_REQNTID
	.align		4
.L_21:
        /*006c*/ 	.byte	0x04, 0x10
        /*006e*/ 	.short	(.L_23 - .L_22)
.L_22:
        /*0070*/ 	.word	0x00000100
        /*0074*/ 	.word	0x00000001
        /*0078*/ 	.word	0x00000001


	//----- nvinfo : EIATTR_CBANK_PARAM_SIZE
	.align		4
.L_23:
        /*007c*/ 	.byte	0x03, 0x19
        /*007e*/ 	.short	0x0028


	//----- nvinfo : EIATTR_PARAM_CBANK
	.align		4
        /*0080*/ 	.byte	0x04, 0x0a
        /*0082*/ 	.short	(.L_25 - .L_24)
	.align		4
.L_24:
        /*0084*/ 	.word	index@(.nv.constant0.triton_poi_fused_mul_silu_7)
        /*0088*/ 	.short	0x0210
        /*008a*/ 	.short	0x0028


	//----- nvinfo : EIATTR_SW_WAR
	.align		4
.L_25:
        /*008c*/ 	.byte	0x04, 0x36
        /*008e*/ 	.short	(.L_27 - .L_26)
.L_26:
        /*0090*/ 	.word	0x00000008
.L_27:


//--------------------- .nv.callgraph             --------------------------
	.section	.nv.callgraph,"",@"SHT_CUDA_CALLGRAPH"
	.align	4
	.sectionentsize	8
	.align		4
        /*0000*/ 	.word	0x00000000
	.align		4
        /*0004*/ 	.word	0xffffffff
	.align		4
        /*0008*/ 	.word	0x00000000
	.align		4
        /*000c*/ 	.word	0xfffffffe
	.align		4
        /*0010*/ 	.word	0x00000000
	.align		4
        /*0014*/ 	.word	0xfffffffd
	.align		4
        /*0018*/ 	.word	0x00000000
	.align		4
        /*001c*/ 	.word	0xfffffffc


//--------------------- .text.triton_poi_fused_mul_silu_7 --------------------------
	.section	.text.triton_poi_fused_mul_silu_7,"ax",@progbits
	.align	128
        .global         triton_poi_fused_mul_silu_7
        .type           triton_poi_fused_mul_silu_7,@function
        .size           triton_poi_fused_mul_silu_7,(.L_x_1 - triton_poi_fused_mul_silu_7)
        .other          triton_poi_fused_mul_silu_7,@"STO_CUDA_ENTRY STV_DEFAULT"
triton_poi_fused_mul_silu_7:
.text.triton_poi_fused_mul_silu_7:
[----:B------:R-:W0:Y:S02]  /*0000*/  LDC R1, c[0x0][0x28] ;  /* 0x00000a00ff017b82 */ /* 0x000e240000000800 */
[----:B------:R-:W1:Y:S01]  /*0010*/  S2R R9, SR_TID.X ;  /* 0x0000000000097919 */ /* 0x000e620000002100 */
[----:B------:R-:W2:Y:S01]  /*0020*/  LDC.64 R2, c[0x0][0x210] ;  /* 0x00008400ff027b82 */ /* 0x000ea20000000a00 */
[----:B------:R-:W-:Y:S01]  /*0030*/  ULDC UR6, c[0x0][0x228] ;  /* 0x00008a0000067ab9 */ /* 0x000fe20000000800 */
[----:B------:R-:W-:Y:S01]  /*0040*/  ULDC.64 UR4, c[0x0][0x208] ;  /* 0x0000820000047ab9 */ /* 0x000fe20000000a00 */
[----:B------:R-:W3:Y:S05]  /*0050*/  S2R R7, SR_CTAID.X ;  /* 0x0000000000077919 */ /* 0x000eea0000002500 */
[----:B------:R-:W4:Y:S01]  /*0060*/  LDC.64 R4, c[0x0][0x218] ;  /* 0x00008600ff047b82 */ /* 0x000f220000000a00 */
[----:B-1----:R-:W-:-:S04]  /*0070*/  LOP3.LUT R0, R9, 0x7f, RZ, 0xc0, !PT ;  /* 0x0000007f09007812 */ /* 0x002fc800078ec0ff */
[----:B---3--:R-:W-:Y:S02]  /*0080*/  LEA R7, R7, R0, 0x7 ;  /* 0x0000000007077211 */ /* 0x008fe400078e38ff */
[----:B------:R-:W-:Y:S02]  /*0090*/  PRMT R0, RZ, 0x7610, R0 ;  /* 0x00007610ff007816 */ /* 0x000fe40000000000 */
[C---:B------:R-:W-:Y:S01]  /*00a0*/  ISETP.GE.AND P0, PT, R7.reuse, UR6, PT ;  /* 0x0000000607007c0c */ /* 0x040fe2000bf06270 */
[----:B--2---:R-:W-:-:S12]  /*00b0*/  IMAD.WIDE R2, R7, 0x2, R2 ;  /* 0x0000000207027825 */ /* 0x004fd800078e0202 */
[----:B------:R1:W2:Y:S01]  /*00c0*/  @!P0 LDG.E.U16 R0, desc[UR4][R2.64] ;  /* 0x0000000402008981 */ /* 0x0002a2000c1e1500 */
[----:B------:R-:W-:Y:S01]  /*00d0*/  PRMT R6, RZ, 0x7610, R6 ;  /* 0x00007610ff067816 */ /* 0x000fe20000000006 */
[----:B----4-:R-:W-:-:S05]  /*00e0*/  IMAD.WIDE R4, R7, 0x2, R4 ;  /* 0x0000000207047825 */ /* 0x010fca00078e0204 */
[----:B------:R3:W4:Y:S01]  /*00f0*/  @!P0 LDG.E.U16 R6, desc[UR4][R4.64] ;  /* 0x0000000404068981 */ /* 0x000722000c1e1500 */
[----:B-1----:R-:W1:Y:S01]  /*0100*/  LDC.64 R2, c[0x0][0x220] ;  /* 0x00008800ff027b82 */ /* 0x002e620000000a00 */
[----:B---3--:R-:W-:Y:S01]  /*0110*/  HFMA2.MMA R5, -RZ, RZ, 1.625, 0 ;  /* 0x3e800000ff057435 */ /* 0x008fe200000001ff */
[----:B--2---:R-:W-:-:S05]  /*0120*/  HADD2.F32 R10, -RZ, R0.H0_H0 ;  /* 0x20000000ff0a7230 */ /* 0x004fca0000004100 */
[----:B------:R-:W-:Y:S01]  /*0130*/  FADD R0, RZ, -R10 ;  /* 0x8000000aff007221 */ /* 0x000fe20000000000 */
[----:B----4-:R-:W-:-:S03]  /*0140*/  HADD2.F32 R6, -RZ, R6.H0_H0 ;  /* 0x20000006ff067230 */ /* 0x010fc60000004100 */
[----:B------:R-:W-:-:S05]  /*0150*/  FMUL R0, R0, 1.4426950216293334961 ;  /* 0x3fb8aa3b00007820 */ /* 0x000fca0000400000 */
[----:B------:R-:W-:-:S13]  /*0160*/  FSETP.GEU.AND P0, PT, R0, -126, PT ;  /* 0xc2fc00000000780b */ /* 0x000fda0003f0e000 */
[----:B------:R-:W-:-:S04]  /*0170*/  @!P0 FMUL R0, R0, 0.5 ;  /* 0x3f00000000008820 */ /* 0x000fc80000400000 */
[----:B------:R-:W2:Y:S02]  /*0180*/  MUFU.EX2 R8, R0 ;  /* 0x0000000000087308 */ /* 0x000ea40000000800 */
[----:B--2---:R-:W-:-:S04]  /*0190*/  @!P0 FMUL R8, R8, R8 ;  /* 0x0000000808088220 */ /* 0x004fc80000400000 */
[----:B------:R-:W-:-:S05]  /*01a0*/  FADD R8, R8, 1 ;  /* 0x3f80000008087421 */ /* 0x000fca0000000000 */
[----:B------:R-:W-:-:S04]  /*01b0*/  FSETP.GT.AND P0, PT, R8, 8.50705917302346158658e+37, PT ;  /* 0x7e8000000800780b */ /* 0x000fc80003f04000 */
[----:B------:R-:W-:-:S09]  /*01c0*/  FSEL R5, R5, 1, P0 ;  /* 0x3f80000005057808 */ /* 0x000fd20000000000 */
[----:B------:R-:W-:Y:S01]  /*01d0*/  @P0 FMUL R8, R8, 0.25 ;  /* 0x3e80000008080820 */ /* 0x000fe20000400000 */
[----:B------:R-:W-:-:S04]  /*01e0*/  LOP3.LUT P0, RZ, R9, 0x80, RZ, 0xc0, !PT ;  /* 0x0000008009ff7812 */ /* 0x000fc8000780c0ff */
[----:B------:R-:W-:Y:S01]  /*01f0*/  ISETP.LT.AND P0, PT, R7, UR6, !P0 ;  /* 0x0000000607007c0c */ /* 0x000fe2000c701270 */
[----:B------:R-:W2:Y:S02]  /*0200*/  MUFU.RCP R8, R8 ;  /* 0x0000000800087308 */ /* 0x000ea40000001000 */
[----:B--2---:R-:W-:-:S04]  /*0210*/  FMUL R5, R8, R5 ;  /* 0x0000000508057220 */ /* 0x004fc80000400000 */
[----:B------:R-:W-:-:S04]  /*0220*/  FMUL R5, R10, R5 ;  /* 0x000000050a057220 */ /* 0x000fc80000400000 */
[----:B------:R-:W-:Y:S02]  /*0230*/  FMUL R5, R6, R5 ;  /* 0x0000000506057220 */ /* 0x000fe40000400000 */
[----:B-1----:R-:W-:Y:S05]  /*0240*/  @!P0 EXIT ;  /* 0x000000000000894d */ /* 0x002fea0003800000 */
[----:B------:R-:W-:Y:S01]  /*0250*/  F2FP.F16.F32.PACK_AB R5, RZ, R5 ;  /* 0x00000005ff05723e */ /* 0x000fe200000000ff */
[----:B------:R-:W-:-:S05]  /*0260*/  IMAD.WIDE R2, R7, 0x2, R2 ;  /* 0x0000000207027825 */ /* 0x000fca00078e0202 */
[----:B------:R-:W-:Y:S01]  /*0270*/  STG.E.U16 desc[UR4][R2.64], R5 ;  /* 0x0000000502007986 */ /* 0x000fe2000c101504 */
[----:B------:R-:W-:Y:S05]  /*0280*/  EXIT ;  /* 0x000000000000794d */ /* 0x000fea0003800000 */
.L_x_0:
[----:B------:R-:W-:-:S00]  /*0290*/  BRA `(.L_x_0) ;  /* 0xfffffffc00fc7947 */ /* 0x000fc0000383ffff */
[----:B------:R-:W-:-:S00]  /*02a0*/  NOP ;  /* 0x0000000000007918 */ /* 0x000fc00000000000 */
        /* <DEDUP_REMOVED lines=13> */
.L_x_1:


//--------------------- .nv.constant0.triton_poi_fused_mul_silu_7 --------------------------
	.section	.nv.constant0.triton_poi_fused_mul_silu_7,"a",@progbits
	.sectionflags	@""
	.align	4
.nv.constant0.triton_poi_fused_mul_silu_7:
	.zero		568
